//
// Generated by NVIDIA NVVM Compiler
//
// Compiler Build ID: CL-36424714
// Cuda compilation tools, release 13.0, V13.0.88
// Based on NVVM 20.0.0
//

.version 9.0
.target sm_100
.address_size 64

	// .globl	_Z8pathPlanPiS_i

.visible .entry _Z8pathPlanPiS_i(
	.param .u64 .ptr .align 1 _Z8pathPlanPiS_i_param_0,
	.param .u64 .ptr .align 1 _Z8pathPlanPiS_i_param_1,
	.param .u32 _Z8pathPlanPiS_i_param_2
)
{
	.reg .pred 	%p<3>;
	.reg .b32 	%r<15>;
	.reg .b64 	%rd<8>;

	ld.param.u64 	%rd3, [_Z8pathPlanPiS_i_param_0];
	ld.param.u64 	%rd4, [_Z8pathPlanPiS_i_param_1];
	ld.param.u32 	%r6, [_Z8pathPlanPiS_i_param_2];
	mov.u32 	%r7, %tid.x;
	mov.u32 	%r8, %ctaid.x;
	mov.u32 	%r1, %ntid.x;
	mad.lo.s32 	%r14, %r8, %r1, %r7;
	setp.ge.s32 	%p1, %r14, %r6;
	@%p1 bra 	$L__BB0_3;
	mov.u32 	%r9, %nctaid.x;
	mul.lo.s32 	%r3, %r1, %r9;
	cvta.to.global.u64 	%rd1, %rd3;
	cvta.to.global.u64 	%rd2, %rd4;
$L__BB0_2:
	mul.wide.s32 	%rd5, %r14, 4;
	add.s64 	%rd6, %rd1, %rd5;
	ld.global.u32 	%r10, [%rd6];
	add.s32 	%r11, %r10, 1;
	st.global.u32 	[%rd6], %r11;
	add.s64 	%rd7, %rd2, %rd5;
	ld.global.u32 	%r12, [%rd7];
	add.s32 	%r13, %r12, 1;
	st.global.u32 	[%rd7], %r13;
	add.s32 	%r14, %r14, %r3;
	setp.lt.s32 	%p2, %r14, %r6;
	@%p2 bra 	$L__BB0_2;
$L__BB0_3:
	ret;

}


// ===== COMPILED SASS (sm_100) =====

	.target	sm_100

	.elftype	@"ET_EXEC"


//--------------------- .note.nv.tkinfo           --------------------------
	.section	.note.nv.tkinfo,"",@"SHT_NOTE"
	.sectionflags	@"SHF_NOTE_NV_TKINFO"
	.tkinfo
        /*0018*/ 	.word	0x00000002
        /*0030*/ 	.string	""
        /*0030*/ 	.string	"ptxas"
        /*0030*/ 	.string	"Cuda compilation tools, release 13.0, V13.0.88"
        /*0030*/ 	.string	"Build cuda_13.0.r13.0/compiler.36424714_0"
        /*0030*/ 	.string	"-arch sm_100 -m 64 "



//--------------------- .note.nv.cuinfo           --------------------------
	.section	.note.nv.cuinfo,"",@"SHT_NOTE"
	.sectionflags	@"SHF_NOTE_NV_CUINFO"
        /*0018*/ 	.short	0x0002
        /*001a*/ 	.short	0x0064
        /*001c*/ 	.short	0x0082
	.zero		2


//--------------------- .nv.info                  --------------------------
	.section	.nv.info,"",@"SHT_CUDA_INFO"
	.align	4


	//----- nvinfo : EIATTR_REGCOUNT
	.align		4
        /*0000*/ 	.byte	0x04, 0x2f
        /*0002*/ 	.short	(.L_1 - .L_0)
	.align		4
.L_0:
        /*0004*/ 	.word	index@(_Z8pathPlanPiS_i)
        /*0008*/ 	.word	0x00000012


	//----- nvinfo : EIATTR_FRAME_SIZE
	.align		4
.L_1:
        /*000c*/ 	.byte	0x04, 0x11
        /*000e*/ 	.short	(.L_3 - .L_2)
	.align		4
.L_2:
        /*0010*/ 	.word	index@(_Z8pathPlanPiS_i)
        /*0014*/ 	.word	0x00000000


	//----- nvinfo : EIATTR_MIN_STACK_SIZE
	.align		4
.L_3:
        /*0018*/ 	.byte	0x04, 0x12
        /*001a*/ 	.short	(.L_5 - .L_4)
	.align		4
.L_4:
        /*001c*/ 	.word	index@(_Z8pathPlanPiS_i)
        /*0020*/ 	.word	0x00000000
.L_5:


//--------------------- .nv.compat                --------------------------
	.section	.nv.compat,"",@"SHT_CUDA_COMPAT_INFO"
	.align	4
        /*0000*/ 	.byte	0x02, 0x09, 0x00, 0x00, 0x02, 0x02, 0x01, 0x00, 0x02, 0x05, 0x05, 0x00, 0x03, 0x07, 0x01, 0x01
        /*0010*/ 	.byte	0x02, 0x03, 0x00, 0x00, 0x02, 0x06, 0x01, 0x00, 0x04, 0x0b, 0x08, 0x00, 0x09, 0x00, 0x00, 0x00
        /*0020*/ 	.byte	0x00, 0x00, 0x00, 0x00


//--------------------- .nv.info._Z8pathPlanPiS_i --------------------------
	.section	.nv.info._Z8pathPlanPiS_i,"",@"SHT_CUDA_INFO"
	.sectionflags	@""
	.align	4


	//----- nvinfo : EIATTR_CUDA_API_VERSION
	.align		4
        /*0000*/ 	.byte	0x04, 0x37
        /*0002*/ 	.short	(.L_7 - .L_6)
.L_6:
        /*0004*/ 	.word	0x00000082


	//----- nvinfo : EIATTR_KPARAM_INFO
	.align		4
.L_7:
        /*0008*/ 	.byte	0x04, 0x17
        /*000a*/ 	.short	(.L_9 - .L_8)
.L_8:
        /*000c*/ 	.word	0x00000000
        /*0010*/ 	.short	0x0002
        /*0012*/ 	.short	0x0010
        /*0014*/ 	.byte	0x00, 0xf0, 0x11, 0x00


	//----- nvinfo : EIATTR_KPARAM_INFO
	.align		4
.L_9:
        /*0018*/ 	.byte	0x04, 0x17
        /*001a*/ 	.short	(.L_11 - .L_10)
.L_10:
        /*001c*/ 	.word	0x00000000
        /*0020*/ 	.short	0x0001
        /*0022*/ 	.short	0x0008
        /*0024*/ 	.byte	0x00, 0xf5, 0x21, 0x00


	//----- nvinfo : EIATTR_KPARAM_INFO
	.align		4
.L_11:
        /*0028*/ 	.byte	0x04, 0x17
        /*002a*/ 	.short	(.L_13 - .L_12)
.L_12:
        /*002c*/ 	.word	0x00000000
        /*0030*/ 	.short	0x0000
        /*0032*/ 	.short	0x0000
        /*0034*/ 	.byte	0x00, 0xf5, 0x21, 0x00


	//----- nvinfo : EIATTR_SPARSE_MMA_MASK
	.align		4
.L_13:
        /*0038*/ 	.byte	0x03, 0x50
        /*003a*/ 	.short	0x0000


	//----- nvinfo : EIATTR_MAXREG_COUNT
	.align		4
        /*003c*/ 	.byte	0x03, 0x1b
        /*003e*/ 	.short	0x00ff


	//----- nvinfo : EIATTR_MERCURY_ISA_VERSION
	.align		4
        /*0040*/ 	.byte	0x03, 0x5f
        /*0042*/ 	.short	0x0101


	//----- nvinfo : EIATTR_VRC_CTA_INIT_COUNT
	.align		4
        /*0044*/ 	.byte	0x02, 0x4a
	.zero		1
	.zero		1


	//----- nvinfo : EIATTR_EXIT_INSTR_OFFSETS
	.align		4
        /*0048*/ 	.byte	0x04, 0x1c
        /*004a*/ 	.short	(.L_15 - .L_14)


	//   ....[0]....
.L_14:
        /*004c*/ 	.word	0x00000070


	//   ....[1]....
        /*0050*/ 	.word	0x00000180


	//----- nvinfo : EIATTR_CRS_STACK_SIZE
	.align		4
.L_15:
        /*0054*/ 	.byte	0x04, 0x1e
        /*0056*/ 	.short	(.L_17 - .L_16)
.L_16:
        /*0058*/ 	.word	0x00000000


	//----- nvinfo : EIATTR_CBANK_PARAM_SIZE
	.align		4
.L_17:
        /*005c*/ 	.byte	0x03, 0x19
        /*005e*/ 	.short	0x0014


	//----- nvinfo : EIATTR_PARAM_CBANK
	.align		4
        /*0060*/ 	.byte	0x04, 0x0a
        /*0062*/ 	.short	(.L_19 - .L_18)
	.align		4
.L_18:
        /*0064*/ 	.word	index@(.nv.constant0._Z8pathPlanPiS_i)
        /*0068*/ 	.short	0x0380
        /*006a*/ 	.short	0x0014


	//----- nvinfo : EIATTR_SW_WAR
	.align		4
.L_19:
        /*006c*/ 	.byte	0x04, 0x36
        /*006e*/ 	.short	(.L_21 - .L_20)
.L_20:
        /*0070*/ 	.word	0x00000008
.L_21:


//--------------------- .nv.callgraph             --------------------------
	.section	.nv.callgraph,"",@"SHT_CUDA_CALLGRAPH"
	.align	4
	.sectionentsize	8
	.align		4
        /*0000*/ 	.word	0x00000000
	.align		4
        /*0004*/ 	.word	0xffffffff
	.align		4
        /*0008*/ 	.word	0x00000000
	.align		4
        /*000c*/ 	.word	0xfffffffe
	.align		4
        /*0010*/ 	.word	0x00000000
	.align		4
        /*0014*/ 	.word	0xfffffffd
	.align		4
        /*0018*/ 	.word	0x00000000
	.align		4
        /*001c*/ 	.word	0xfffffffc


//--------------------- .text._Z8pathPlanPiS_i    --------------------------
	.section	.text._Z8pathPlanPiS_i,"ax",@progbits
	.align	128
        .global         _Z8pathPlanPiS_i
        .type           _Z8pathPlanPiS_i,@function
        .size           _Z8pathPlanPiS_i,(.L_x_2 - _Z8pathPlanPiS_i)
        .other          _Z8pathPlanPiS_i,@"STO_CUDA_ENTRY STV_DEFAULT"
_Z8pathPlanPiS_i:
.text._Z8pathPlanPiS_i:
[----:B------:R-:W-:Y:S01]  /*0000*/  LDC R1, c[0x0][0x37c] ;  /* 0x0000df00ff017b82 */ /* 0x000fe20000000800 */
[----:B------:R-:W0:Y:S07]  /*0010*/  S2R R0, SR_TID.X ;  /* 0x0000000000007919 */ /* 0x000e2e0000002100 */
[----:B------:R-:W0:Y:S01]  /*0020*/  S2UR UR4, SR_CTAID.X ;  /* 0x00000000000479c3 */ /* 0x000e220000002500 */
[----:B------:R-:W1:Y:S07]  /*0030*/  LDCU UR5, c[0x0][0x390] ;  /* 0x00007200ff0577ac */ /* 0x000e6e0008000800 */
[----:B------:R-:W0:Y:S02]  /*0040*/  LDC R11, c[0x0][0x360] ;  /* 0x0000d800ff0b7b82 */ /* 0x000e240000000800 */
[----:B0-----:R-:W-:-:S05]  /*0050*/  IMAD R0, R11, UR4, R0 ;  /* 0x000000040b007c24 */ /* 0x001fca000f8e0200 */
[----:B-1----:R-:W-:-:S13]  /*0060*/  ISETP.GE.AND P0, PT, R0, UR5, PT ;  /* 0x0000000500007c0c */ /* 0x002fda000bf06270 */
[----:B------:R-:W-:Y:S05]  /*0070*/  @P0 EXIT ;  /* 0x000000000000094d */ /* 0x000fea0003800000 */
[----:B------:R-:W0:Y:S01]  /*0080*/  LDC.64 R6, c[0x0][0x380] ;  /* 0x0000e000ff067b82 */ /* 0x000e220000000a00 */
[----:B------:R-:W1:Y:S01]  /*0090*/  LDCU UR4, c[0x0][0x370] ;  /* 0x00006e00ff0477ac */ /* 0x000e620008000800 */
[----:B------:R-:W2:Y:S06]  /*00a0*/  LDCU.64 UR6, c[0x0][0x358] ;  /* 0x00006b00ff0677ac */ /* 0x000eac0008000a00 */
[----:B------:R-:W3:Y:S01]  /*00b0*/  LDC.64 R8, c[0x0][0x388] ;  /* 0x0000e200ff087b82 */ /* 0x000ee20000000a00 */
[----:B-1----:R-:W-:-:S07]  /*00c0*/  IMAD R11, R11, UR4, RZ ;  /* 0x000000040b0b7c24 */ /* 0x002fce000f8e02ff */
.L_x_0:
[----:B01----:R-:W-:-:S05]  /*00d0*/  IMAD.WIDE R2, R0, 0x4, R6 ;  /* 0x0000000400027825 */ /* 0x003fca00078e0206 */
[----:B--2---:R-:W2:Y:S02]  /*00e0*/  LDG.E R4, desc[UR6][R2.64] ;  /* 0x0000000602047981 */ /* 0x004ea4000c1e1900 */
[----:B--2---:R-:W-:Y:S01]  /*00f0*/  IADD3 R13, PT, PT, R4, 0x1, RZ ;  /* 0x00000001040d7810 */ /* 0x004fe20007ffe0ff */
[----:B---3--:R-:W-:-:S04]  /*0100*/  IMAD.WIDE R4, R0, 0x4, R8 ;  /* 0x0000000400047825 */ /* 0x008fc800078e0208 */
[----:B------:R1:W-:Y:S04]  /*0110*/  STG.E desc[UR6][R2.64], R13 ;  /* 0x0000000d02007986 */ /* 0x0003e8000c101906 */
[----:B------:R-:W2:Y:S01]  /*0120*/  LDG.E R10, desc[UR6][R4.64] ;  /* 0x00000006040a7981 */ /* 0x000ea2000c1e1900 */
[----:B------:R-:W-:-:S04]  /*0130*/  IADD3 R0, PT, PT, R11, R0, RZ ;  /* 0x000000000b007210 */ /* 0x000fc80007ffe0ff */
[----:B------:R-:W-:Y:S02]  /*0140*/  ISETP.GE.AND P0, PT, R0, UR5, PT ;  /* 0x0000000500007c0c */ /* 0x000fe4000bf06270 */
[----:B--2---:R-:W-:-:S05]  /*0150*/  IADD3 R15, PT, PT, R10, 0x1, RZ ;  /* 0x000000010a0f7810 */ /* 0x004fca0007ffe0ff */
[----:B------:R1:W-:Y:S06]  /*0160*/  STG.E desc[UR6][R4.64], R15 ;  /* 0x0000000f04007986 */ /* 0x0003ec000c101906 */
[----:B------:R-:W-:Y:S05]  /*0170*/  @!P0 BRA `(.L_x_0) ;  /* 0xfffffffc00d48947 */ /* 0x000fea000383ffff */
[----:B------:R-:W-:Y:S05]  /*0180*/  EXIT ;  /* 0x000000000000794d */ /* 0x000fea0003800000 */
.L_x_1:
[----:B------:R-:W-:-:S00]  /*0190*/  BRA `(.L_x_1) ;  /* 0xfffffffc00fc7947 */ /* 0x000fc0000383ffff */
[----:B------:R-:W-:-:S00]  /*01a0*/  NOP ;  /* 0x0000000000007918 */ /* 0x000fc00000000000 */
        /* <DEDUP_REMOVED lines=13> */
.L_x_2:


//--------------------- .nv.shared.reserved.0     --------------------------
	.section	.nv.shared.reserved.0,"aw",@nobits
	.weak		__nv_reservedSMEM_offset_0_alias
	.size		__nv_reservedSMEM_offset_0_alias, 0, 64
	.other		__nv_reservedSMEM_offset_0_alias,@"STO_CUDA_RESERVED_SHARED STV_DEFAULT"
__nv_reservedSMEM_offset_0_alias:
	.zero		0
	.zero		64


//--------------------- .nv.constant0._Z8pathPlanPiS_i --------------------------
	.section	.nv.constant0._Z8pathPlanPiS_i,"a",@progbits
	.sectionflags	@""
	.align	4
.nv.constant0._Z8pathPlanPiS_i:
	.zero		916


//--------------------- SYMBOLS --------------------------

	.type		.nv.reservedSmem.offset0,@object
	.size		.nv.reservedSmem.offset0,0x4
